//
// Generated by NVIDIA NVVM Compiler
//
// Compiler Build ID: CL-36424714
// Cuda compilation tools, release 13.0, V13.0.88
// Based on NVVM 20.0.0
//

.version 9.0
.target sm_100
.address_size 64

	// .globl	_Z10stencil_1dPiS_
// _ZZ10stencil_1dPiS_E4temp has been demoted

.visible .entry _Z10stencil_1dPiS_(
	.param .u64 .ptr .align 1 _Z10stencil_1dPiS__param_0,
	.param .u64 .ptr .align 1 _Z10stencil_1dPiS__param_1
)
{
	.reg .pred 	%p<2>;
	.reg .b32 	%r<24>;
	.reg .b64 	%rd<9>;
	// demoted variable
	.shared .align 4 .b8 _ZZ10stencil_1dPiS_E4temp[88];
	ld.param.u64 	%rd3, [_Z10stencil_1dPiS__param_0];
	ld.param.u64 	%rd2, [_Z10stencil_1dPiS__param_1];
	cvta.to.global.u64 	%rd4, %rd3;
	mov.u32 	%r3, %tid.x;
	mov.u32 	%r4, %ctaid.x;
	mov.u32 	%r5, %ntid.x;
	mad.lo.s32 	%r1, %r4, %r5, %r3;
	mul.wide.s32 	%rd5, %r1, 4;
	add.s64 	%rd1, %rd4, %rd5;
	ld.global.u32 	%r6, [%rd1];
	shl.b32 	%r7, %r3, 2;
	mov.u32 	%r8, _ZZ10stencil_1dPiS_E4temp;
	add.s32 	%r2, %r8, %r7;
	st.shared.u32 	[%r2+12], %r6;
	setp.gt.u32 	%p1, %r3, 2;
	@%p1 bra 	$L__BB0_2;
	ld.global.u32 	%r9, [%rd1+-12];
	st.shared.u32 	[%r2], %r9;
	ld.global.u32 	%r10, [%rd1+64];
	st.shared.u32 	[%r2+76], %r10;
$L__BB0_2:
	bar.sync 	0;
	ld.shared.u32 	%r11, [%r2];
	ld.shared.u32 	%r12, [%r2+4];
	add.s32 	%r13, %r12, %r11;
	ld.shared.u32 	%r14, [%r2+8];
	add.s32 	%r15, %r14, %r13;
	ld.shared.u32 	%r16, [%r2+12];
	add.s32 	%r17, %r16, %r15;
	ld.shared.u32 	%r18, [%r2+16];
	add.s32 	%r19, %r18, %r17;
	ld.shared.u32 	%r20, [%r2+20];
	add.s32 	%r21, %r20, %r19;
	ld.shared.u32 	%r22, [%r2+24];
	add.s32 	%r23, %r22, %r21;
	cvta.to.global.u64 	%rd6, %rd2;
	add.s64 	%rd8, %rd6, %rd5;
	st.global.u32 	[%rd8], %r23;
	ret;

}


// ===== COMPILED SASS (sm_100) =====

	.target	sm_100

	.elftype	@"ET_EXEC"


//--------------------- .note.nv.tkinfo           --------------------------
	.section	.note.nv.tkinfo,"",@"SHT_NOTE"
	.sectionflags	@"SHF_NOTE_NV_TKINFO"
	.tkinfo
        /*0018*/ 	.word	0x00000002
        /*0030*/ 	.string	""
        /*0030*/ 	.string	"ptxas"
        /*0030*/ 	.string	"Cuda compilation tools, release 13.0, V13.0.88"
        /*0030*/ 	.string	"Build cuda_13.0.r13.0/compiler.36424714_0"
        /*0030*/ 	.string	"-arch sm_100 -m 64 "



//--------------------- .note.nv.cuinfo           --------------------------
	.section	.note.nv.cuinfo,"",@"SHT_NOTE"
	.sectionflags	@"SHF_NOTE_NV_CUINFO"
        /*0018*/ 	.short	0x0002
        /*001a*/ 	.short	0x0064
        /*001c*/ 	.short	0x0082
	.zero		2


//--------------------- .nv.info                  --------------------------
	.section	.nv.info,"",@"SHT_CUDA_INFO"
	.align	4


	//----- nvinfo : EIATTR_REGCOUNT
	.align		4
        /*0000*/ 	.byte	0x04, 0x2f
        /*0002*/ 	.short	(.L_1 - .L_0)
	.align		4
.L_0:
        /*0004*/ 	.word	index@(_Z10stencil_1dPiS_)
        /*0008*/ 	.word	0x00000011


	//----- nvinfo : EIATTR_FRAME_SIZE
	.align		4
.L_1:
        /*000c*/ 	.byte	0x04, 0x11
        /*000e*/ 	.short	(.L_3 - .L_2)
	.align		4
.L_2:
        /*0010*/ 	.word	index@(_Z10stencil_1dPiS_)
        /*0014*/ 	.word	0x00000000


	//----- nvinfo : EIATTR_MIN_STACK_SIZE
	.align		4
.L_3:
        /*0018*/ 	.byte	0x04, 0x12
        /*001a*/ 	.short	(.L_5 - .L_4)
	.align		4
.L_4:
        /*001c*/ 	.word	index@(_Z10stencil_1dPiS_)
        /*0020*/ 	.word	0x00000000
.L_5:


//--------------------- .nv.compat                --------------------------
	.section	.nv.compat,"",@"SHT_CUDA_COMPAT_INFO"
	.align	4
        /*0000*/ 	.byte	0x02, 0x09, 0x00, 0x00, 0x02, 0x02, 0x01, 0x00, 0x02, 0x05, 0x05, 0x00, 0x03, 0x07, 0x01, 0x01
        /*0010*/ 	.byte	0x02, 0x03, 0x00, 0x00, 0x02, 0x06, 0x01, 0x00, 0x04, 0x0b, 0x08, 0x00, 0x09, 0x00, 0x00, 0x00
        /*0020*/ 	.byte	0x00, 0x00, 0x00, 0x00


//--------------------- .nv.info._Z10stencil_1dPiS_ --------------------------
	.section	.nv.info._Z10stencil_1dPiS_,"",@"SHT_CUDA_INFO"
	.sectionflags	@""
	.align	4


	//----- nvinfo : EIATTR_CUDA_API_VERSION
	.align		4
        /*0000*/ 	.byte	0x04, 0x37
        /*0002*/ 	.short	(.L_7 - .L_6)
.L_6:
        /*0004*/ 	.word	0x00000082


	//----- nvinfo : EIATTR_KPARAM_INFO
	.align		4
.L_7:
        /*0008*/ 	.byte	0x04, 0x17
        /*000a*/ 	.short	(.L_9 - .L_8)
.L_8:
        /*000c*/ 	.word	0x00000000
        /*0010*/ 	.short	0x0001
        /*0012*/ 	.short	0x0008
        /*0014*/ 	.byte	0x00, 0xf5, 0x21, 0x00


	//----- nvinfo : EIATTR_KPARAM_INFO
	.align		4
.L_9:
        /*0018*/ 	.byte	0x04, 0x17
        /*001a*/ 	.short	(.L_11 - .L_10)
.L_10:
        /*001c*/ 	.word	0x00000000
        /*0020*/ 	.short	0x0000
        /*0022*/ 	.short	0x0000
        /*0024*/ 	.byte	0x00, 0xf5, 0x21, 0x00


	//----- nvinfo : EIATTR_SPARSE_MMA_MASK
	.align		4
.L_11:
        /*0028*/ 	.byte	0x03, 0x50
        /*002a*/ 	.short	0x0000


	//----- nvinfo : EIATTR_MAXREG_COUNT
	.align		4
        /*002c*/ 	.byte	0x03, 0x1b
        /*002e*/ 	.short	0x00ff


	//----- nvinfo : EIATTR_NUM_BARRIERS
	.align		4
        /*0030*/ 	.byte	0x02, 0x4c
        /*0032*/ 	.byte	0x01
	.zero		1


	//----- nvinfo : EIATTR_MERCURY_ISA_VERSION
	.align		4
        /*0034*/ 	.byte	0x03, 0x5f
        /*0036*/ 	.short	0x0101


	//----- nvinfo : EIATTR_VRC_CTA_INIT_COUNT
	.align		4
        /*0038*/ 	.byte	0x02, 0x4a
	.zero		1
	.zero		1


	//----- nvinfo : EIATTR_EXIT_INSTR_OFFSETS
	.align		4
        /*003c*/ 	.byte	0x04, 0x1c
        /*003e*/ 	.short	(.L_13 - .L_12)


	//   ....[0]....
.L_12:
        /*0040*/ 	.word	0x00000210


	//----- nvinfo : EIATTR_CBANK_PARAM_SIZE
	.align		4
.L_13:
        /*0044*/ 	.byte	0x03, 0x19
        /*0046*/ 	.short	0x0010


	//----- nvinfo : EIATTR_PARAM_CBANK
	.align		4
        /*0048*/ 	.byte	0x04, 0x0a
        /*004a*/ 	.short	(.L_15 - .L_14)
	.align		4
.L_14:
        /*004c*/ 	.word	index@(.nv.constant0._Z10stencil_1dPiS_)
        /*0050*/ 	.short	0x0380
        /*0052*/ 	.short	0x0010


	//----- nvinfo : EIATTR_SW_WAR
	.align		4
.L_15:
        /*0054*/ 	.byte	0x04, 0x36
        /*0056*/ 	.short	(.L_17 - .L_16)
.L_16:
        /*0058*/ 	.word	0x00000008
.L_17:


//--------------------- .nv.callgraph             --------------------------
	.section	.nv.callgraph,"",@"SHT_CUDA_CALLGRAPH"
	.align	4
	.sectionentsize	8
	.align		4
        /*0000*/ 	.word	0x00000000
	.align		4
        /*0004*/ 	.word	0xffffffff
	.align		4
        /*0008*/ 	.word	0x00000000
	.align		4
        /*000c*/ 	.word	0xfffffffe
	.align		4
        /*0010*/ 	.word	0x00000000
	.align		4
        /*0014*/ 	.word	0xfffffffd
	.align		4
        /*0018*/ 	.word	0x00000000
	.align		4
        /*001c*/ 	.word	0xfffffffc


//--------------------- .text._Z10stencil_1dPiS_  --------------------------
	.section	.text._Z10stencil_1dPiS_,"ax",@progbits
	.align	128
        .global         _Z10stencil_1dPiS_
        .type           _Z10stencil_1dPiS_,@function
        .size           _Z10stencil_1dPiS_,(.L_x_1 - _Z10stencil_1dPiS_)
        .other          _Z10stencil_1dPiS_,@"STO_CUDA_ENTRY STV_DEFAULT"
_Z10stencil_1dPiS_:
.text._Z10stencil_1dPiS_:
[----:B------:R-:W-:Y:S01]  /*0000*/  LDC R1, c[0x0][0x37c] ;  /* 0x0000df00ff017b82 */ /* 0x000fe20000000800 */
[----:B------:R-:W0:Y:S07]  /*0010*/  S2R R7, SR_TID.X ;  /* 0x0000000000077919 */ /* 0x000e2e0000002100 */
[----:B------:R-:W1:Y:S01]  /*0020*/  S2UR UR4, SR_CTAID.X ;  /* 0x00000000000479c3 */ /* 0x000e620000002500 */
[----:B------:R-:W2:Y:S07]  /*0030*/  LDCU.64 UR6, c[0x0][0x358] ;  /* 0x00006b00ff0677ac */ /* 0x000eae0008000a00 */
[----:B------:R-:W1:Y:S08]  /*0040*/  LDC R0, c[0x0][0x360] ;  /* 0x0000d800ff007b82 */ /* 0x000e700000000800 */
[----:B------:R-:W3:Y:S01]  /*0050*/  LDC.64 R2, c[0x0][0x380] ;  /* 0x0000e000ff027b82 */ /* 0x000ee20000000a00 */
[----:B0-----:R-:W-:Y:S01]  /*0060*/  ISETP.GT.U32.AND P0, PT, R7, 0x2, PT ;  /* 0x000000020700780c */ /* 0x001fe20003f04070 */
[----:B-1----:R-:W-:-:S04]  /*0070*/  IMAD R5, R0, UR4, R7 ;  /* 0x0000000400057c24 */ /* 0x002fc8000f8e0207 */
[----:B---3--:R-:W-:-:S05]  /*0080*/  IMAD.WIDE R2, R5, 0x4, R2 ;  /* 0x0000000405027825 */ /* 0x008fca00078e0202 */
[----:B--2---:R-:W2:Y:S04]  /*0090*/  LDG.E R0, desc[UR6][R2.64] ;  /* 0x0000000602007981 */ /* 0x004ea8000c1e1900 */
[----:B------:R-:W3:Y:S04]  /*00a0*/  @!P0 LDG.E R4, desc[UR6][R2.64+-0xc] ;  /* 0xfffff40602048981 */ /* 0x000ee8000c1e1900 */
[----:B------:R0:W4:Y:S01]  /*00b0*/  @!P0 LDG.E R6, desc[UR6][R2.64+0x40] ;  /* 0x0000400602068981 */ /* 0x000122000c1e1900 */
[----:B------:R-:W1:Y:S01]  /*00c0*/  S2UR UR5, SR_CgaCtaId ;  /* 0x00000000000579c3 */ /* 0x000e620000008800 */
[----:B------:R-:W-:-:S07]  /*00d0*/  UMOV UR4, 0x400 ;  /* 0x0000040000047882 */ /* 0x000fce0000000000 */
[----:B0-----:R-:W0:Y:S01]  /*00e0*/  LDC.64 R2, c[0x0][0x388] ;  /* 0x0000e200ff027b82 */ /* 0x001e220000000a00 */
[----:B-1----:R-:W-:-:S06]  /*00f0*/  ULEA UR4, UR5, UR4, 0x18 ;  /* 0x0000000405047291 */ /* 0x002fcc000f8ec0ff */
[----:B------:R-:W-:Y:S01]  /*0100*/  LEA R7, R7, UR4, 0x2 ;  /* 0x0000000407077c11 */ /* 0x000fe2000f8e10ff */
[----:B0-----:R-:W-:-:S04]  /*0110*/  IMAD.WIDE R2, R5, 0x4, R2 ;  /* 0x0000000405027825 */ /* 0x001fc800078e0202 */
[----:B--2---:R-:W-:Y:S04]  /*0120*/  STS [R7+0xc], R0 ;  /* 0x00000c0007007388 */ /* 0x004fe80000000800 */
[----:B---3--:R-:W-:Y:S04]  /*0130*/  @!P0 STS [R7], R4 ;  /* 0x0000000407008388 */ /* 0x008fe80000000800 */
[----:B----4-:R-:W-:Y:S01]  /*0140*/  @!P0 STS [R7+0x4c], R6 ;  /* 0x00004c0607008388 */ /* 0x010fe20000000800 */
[----:B------:R-:W-:Y:S06]  /*0150*/  BAR.SYNC.DEFER_BLOCKING 0x0 ;  /* 0x0000000000007b1d */ /* 0x000fec0000010000 */
[----:B------:R-:W-:Y:S04]  /*0160*/  LDS R8, [R7] ;  /* 0x0000000007087984 */ /* 0x000fe80000000800 */
[----:B------:R-:W-:Y:S04]  /*0170*/  LDS R9, [R7+0x4] ;  /* 0x0000040007097984 */ /* 0x000fe80000000800 */
[----:B------:R-:W0:Y:S04]  /*0180*/  LDS R10, [R7+0x8] ;  /* 0x00000800070a7984 */ /* 0x000e280000000800 */
[----:B------:R-:W-:Y:S04]  /*0190*/  LDS R11, [R7+0xc] ;  /* 0x00000c00070b7984 */ /* 0x000fe80000000800 */
[----:B------:R-:W1:Y:S04]  /*01a0*/  LDS R12, [R7+0x10] ;  /* 0x00001000070c7984 */ /* 0x000e680000000800 */
[----:B------:R-:W-:Y:S04]  /*01b0*/  LDS R13, [R7+0x14] ;  /* 0x00001400070d7984 */ /* 0x000fe80000000800 */
[----:B------:R-:W2:Y:S01]  /*01c0*/  LDS R14, [R7+0x18] ;  /* 0x00001800070e7984 */ /* 0x000ea20000000800 */
[----:B0-----:R-:W-:-:S04]  /*01d0*/  IADD3 R8, PT, PT, R10, R9, R8 ;  /* 0x000000090a087210 */ /* 0x001fc80007ffe008 */
[----:B-1----:R-:W-:-:S04]  /*01e0*/  IADD3 R8, PT, PT, R12, R11, R8 ;  /* 0x0000000b0c087210 */ /* 0x002fc80007ffe008 */
[----:B--2---:R-:W-:-:S05]  /*01f0*/  IADD3 R13, PT, PT, R14, R13, R8 ;  /* 0x0000000d0e0d7210 */ /* 0x004fca0007ffe008 */
[----:B------:R-:W-:Y:S01]  /*0200*/  STG.E desc[UR6][R2.64], R13 ;  /* 0x0000000d02007986 */ /* 0x000fe2000c101906 */
[----:B------:R-:W-:Y:S05]  /*0210*/  EXIT ;  /* 0x000000000000794d */ /* 0x000fea0003800000 */
.L_x_0:
[----:B------:R-:W-:-:S00]  /*0220*/  BRA `(.L_x_0) ;  /* 0xfffffffc00fc7947 */ /* 0x000fc0000383ffff */
[----:B------:R-:W-:-:S00]  /*0230*/  NOP ;  /* 0x0000000000007918 */ /* 0x000fc00000000000 */
        /* <DEDUP_REMOVED lines=12> */
.L_x_1:


//--------------------- .nv.shared._Z10stencil_1dPiS_ --------------------------
	.section	.nv.shared._Z10stencil_1dPiS_,"aw",@nobits
	.sectionflags	@""
	.align	4
.nv.shared._Z10stencil_1dPiS_:
	.zero		1112


//--------------------- .nv.shared.reserved.0     --------------------------
	.section	.nv.shared.reserved.0,"aw",@nobits
	.weak		__nv_reservedSMEM_offset_0_alias
	.size		__nv_reservedSMEM_offset_0_alias, 0, 64
	.other		__nv_reservedSMEM_offset_0_alias,@"STO_CUDA_RESERVED_SHARED STV_DEFAULT"
__nv_reservedSMEM_offset_0_alias:
	.zero		0
	.zero		64


//--------------------- .nv.constant0._Z10stencil_1dPiS_ --------------------------
	.section	.nv.constant0._Z10stencil_1dPiS_,"a",@progbits
	.sectionflags	@""
	.align	4
.nv.constant0._Z10stencil_1dPiS_:
	.zero		912


//--------------------- SYMBOLS --------------------------

	.type		.nv.reservedSmem.offset0,@object
	.size		.nv.reservedSmem.offset0,0x4
	.type		.nv.reservedSmem.cap,@object
	.size		.nv.reservedSmem.cap,0x4
